	.headerflags	@"EF_CUDA_TEXMODE_UNIFIED EF_CUDA_64BIT_ADDRESS EF_CUDA_SM86 EF_CUDA_VIRTUAL_SM(EF_CUDA_SM86)"
	.elftype	@"ET_EXEC"


//--------------------- .nv.info                  --------------------------
	.section	.nv.info,"",@"SHT_CUDA_INFO"
	.align	4


	//----- nvinfo : EIATTR_REGCOUNT
	.align		4
        /*0000*/ 	.byte	0x04, 0x2f
        /*0002*/ 	.short	(.L_1 - .L_0)
	.align		4
.L_0:
        /*0004*/ 	.word	index@(triton_)
        /*0008*/ 	.word	0x00000023


	//----- nvinfo : EIATTR_MIN_STACK_SIZE
	.align		4
.L_1:
        /*000c*/ 	.byte	0x04, 0x12
        /*000e*/ 	.short	(.L_3 - .L_2)
	.align		4
.L_2:
        /*0010*/ 	.word	index@(triton_)
        /*0014*/ 	.word	0x00000000


	//----- nvinfo : EIATTR_FRAME_SIZE
	.align		4
.L_3:
        /*0018*/ 	.byte	0x04, 0x11
        /*001a*/ 	.short	(.L_5 - .L_4)
	.align		4
.L_4:
        /*001c*/ 	.word	index@(triton_)
        /*0020*/ 	.word	0x00000000


	//----- nvinfo : EIATTR_MIN_STACK_SIZE
	.align		4
.L_5:
        /*0024*/ 	.byte	0x04, 0x12
        /*0026*/ 	.short	(.L_7 - .L_6)
	.align		4
.L_6:
        /*0028*/ 	.word	index@(triton_)
        /*002c*/ 	.word	0x00000000
.L_7:


//--------------------- .nv.info.triton_          --------------------------
	.section	.nv.info.triton_,"",@"SHT_CUDA_INFO"
	.sectionflags	@""
	.align	4


	//----- nvinfo : EIATTR_CUDA_API_VERSION
	.align		4
        /*0000*/ 	.byte	0x04, 0x37
        /*0002*/ 	.short	(.L_9 - .L_8)
.L_8:
        /*0004*/ 	.word	0x0000007c


	//----- nvinfo : EIATTR_SW2861232_WAR
	.align		4
.L_9:
        /*0008*/ 	.byte	0x01, 0x35
	.zero		2


	//----- nvinfo : EIATTR_PARAM_CBANK
	.align		4
        /*000c*/ 	.byte	0x04, 0x0a
        /*000e*/ 	.short	(.L_11 - .L_10)
	.align		4
.L_10:
        /*0010*/ 	.word	index@(.nv.constant0.triton_)
        /*0014*/ 	.short	0x0160
        /*0016*/ 	.short	0x0040


	//----- nvinfo : EIATTR_CBANK_PARAM_SIZE
	.align		4
.L_11:
        /*0018*/ 	.byte	0x03, 0x19
        /*001a*/ 	.short	0x0040


	//----- nvinfo : EIATTR_KPARAM_INFO
	.align		4
        /*001c*/ 	.byte	0x04, 0x17
        /*001e*/ 	.short	(.L_13 - .L_12)
.L_12:
        /*0020*/ 	.word	0x00000000
        /*0024*/ 	.short	0x0007
        /*0026*/ 	.short	0x0038
        /*0028*/ 	.byte	0x00, 0xf4, 0x21, 0x00


	//----- nvinfo : EIATTR_KPARAM_INFO
	.align		4
.L_13:
        /*002c*/ 	.byte	0x04, 0x17
        /*002e*/ 	.short	(.L_15 - .L_14)
.L_14:
        /*0030*/ 	.word	0x00000000
        /*0034*/ 	.short	0x0006
        /*0036*/ 	.short	0x0030
        /*0038*/ 	.byte	0x00, 0xf0, 0x11, 0x00


	//----- nvinfo : EIATTR_KPARAM_INFO
	.align		4
.L_15:
        /*003c*/ 	.byte	0x04, 0x17
        /*003e*/ 	.short	(.L_17 - .L_16)
.L_16:
        /*0040*/ 	.word	0x00000000
        /*0044*/ 	.short	0x0005
        /*0046*/ 	.short	0x0028
        /*0048*/ 	.byte	0x00, 0xf4, 0x21, 0x00


	//----- nvinfo : EIATTR_KPARAM_INFO
	.align		4
.L_17:
        /*004c*/ 	.byte	0x04, 0x17
        /*004e*/ 	.short	(.L_19 - .L_18)
.L_18:
        /*0050*/ 	.word	0x00000000
        /*0054*/ 	.short	0x0004
        /*0056*/ 	.short	0x0020
        /*0058*/ 	.byte	0x00, 0xf4, 0x21, 0x00


	//----- nvinfo : EIATTR_KPARAM_INFO
	.align		4
.L_19:
        /*005c*/ 	.byte	0x04, 0x17
        /*005e*/ 	.short	(.L_21 - .L_20)
.L_20:
        /*0060*/ 	.word	0x00000000
        /*0064*/ 	.short	0x0003
        /*0066*/ 	.short	0x0018
        /*0068*/ 	.byte	0x00, 0xf4, 0x21, 0x00


	//----- nvinfo : EIATTR_KPARAM_INFO
	.align		4
.L_21:
        /*006c*/ 	.byte	0x04, 0x17
        /*006e*/ 	.short	(.L_23 - .L_22)
.L_22:
        /*0070*/ 	.word	0x00000000
        /*0074*/ 	.short	0x0002
        /*0076*/ 	.short	0x0010
        /*0078*/ 	.byte	0x00, 0xf4, 0x21, 0x00


	//----- nvinfo : EIATTR_KPARAM_INFO
	.align		4
.L_23:
        /*007c*/ 	.byte	0x04, 0x17
        /*007e*/ 	.short	(.L_25 - .L_24)
.L_24:
        /*0080*/ 	.word	0x00000000
        /*0084*/ 	.short	0x0001
        /*0086*/ 	.short	0x0008
        /*0088*/ 	.byte	0x00, 0xf4, 0x21, 0x00


	//----- nvinfo : EIATTR_KPARAM_INFO
	.align		4
.L_25:
        /*008c*/ 	.byte	0x04, 0x17
        /*008e*/ 	.short	(.L_27 - .L_26)
.L_26:
        /*0090*/ 	.word	0x00000000
        /*0094*/ 	.short	0x0000
        /*0096*/ 	.short	0x0000
        /*0098*/ 	.byte	0x00, 0xf4, 0x21, 0x00


	//----- nvinfo : EIATTR_MAXREG_COUNT
	.align		4
.L_27:
        /*009c*/ 	.byte	0x03, 0x1b
        /*009e*/ 	.short	0x00ff


	//----- nvinfo : EIATTR_EXIT_INSTR_OFFSETS
	.align		4
        /*00a0*/ 	.byte	0x04, 0x1c
        /*00a2*/ 	.short	(.L_29 - .L_28)


	//   ....[0]....
.L_28:
        /*00a4*/ 	.word	0x00000790


	//----- nvinfo : EIATTR_REQNTID
	.align		4
.L_29:
        /*00a8*/ 	.byte	0x04, 0x10
        /*00aa*/ 	.short	(.L_31 - .L_30)
.L_30:
        /*00ac*/ 	.word	0x00000040
        /*00b0*/ 	.word	0x00000001
        /*00b4*/ 	.word	0x00000001
.L_31:


//--------------------- .nv.callgraph             --------------------------
	.section	.nv.callgraph,"",@"SHT_CUDA_CALLGRAPH"
	.align	4
	.sectionentsize	8
	.align		4
        /*0000*/ 	.word	0x00000000
	.align		4
        /*0004*/ 	.word	0xffffffff
	.align		4
        /*0008*/ 	.word	0x00000000
	.align		4
        /*000c*/ 	.word	0xfffffffe
	.align		4
        /*0010*/ 	.word	0x00000000
	.align		4
        /*0014*/ 	.word	0xfffffffd
	.align		4
        /*0018*/ 	.word	0x00000000
	.align		4
        /*001c*/ 	.word	0xfffffffc


//--------------------- .nv.rel.action            --------------------------
	.section	.nv.rel.action,"",@"SHT_CUDA_RELOCINFO"
	.align	8
	.sectionentsize	8
        /*0000*/ 	.byte	0x73, 0x00, 0x00, 0x00, 0x00, 0x00, 0x00, 0x00, 0x00, 0x00, 0x00, 0x11, 0x25, 0x00, 0x05, 0x36


//--------------------- .nv.constant0.triton_     --------------------------
	.section	.nv.constant0.triton_,"a",@progbits
	.sectionflags	@""
	.align	4
.nv.constant0.triton_:
	.zero		416


//--------------------- .text.triton_             --------------------------
	.section	.text.triton_,"ax",@progbits
	.sectionflags	@"SHF_BARRIERS=1"
	.sectioninfo	@"SHI_REGISTERS=35"
	.align	128
        .global         triton_
        .type           triton_,@function
        .size           triton_,(.L_x_1 - triton_)
        .other          triton_,@"STO_CUDA_ENTRY STV_DEFAULT"
triton_:
.text.triton_:
[----:B------:R-:W-:Y:S02]  /*0000*/  IMAD.MOV.U32 R1, RZ, RZ, c[0x0][0x28] ;  /* 0x00000a00ff017624 */ /* 0x000fe400078e00ff */
[----:B------:R-:W0:Y:S01]  /*0010*/  S2R R20, SR_TID.X ;  /* 0x0000000000147919 */ /* 0x000e220000002100 */
[----:B------:R-:W-:Y:S01]  /*0020*/  IMAD.MOV.U32 R15, RZ, RZ, 0x2 ;  /* 0x00000002ff0f7424 */ /* 0x000fe200078e00ff */
[----:B------:R-:W-:Y:S02]  /*0030*/  ULDC.64 UR4, c[0x0][0x118] ;  /* 0x0000460000047ab9 */ /* 0x000fe40000000a00 */
[----:B------:R-:W1:Y:S01]  /*0040*/  S2R R0, SR_CTAID.X ;  /* 0x0000000000007919 */ /* 0x000e620000002500 */
[----:B0-----:R-:W-:Y:S02]  /*0050*/  IMAD.SHL.U32 R3, R20, 0x8, RZ ;  /* 0x0000000814037824 */ /* 0x001fe400078e00ff */
[----:B-1----:R-:W-:-:S03]  /*0060*/  IMAD.SHL.U32 R0, R0, 0x200, RZ ;  /* 0x0000020000007824 */ /* 0x002fc600078e00ff */
[----:B------:R-:W-:-:S04]  /*0070*/  LOP3.LUT R3, R3, 0x1f8, RZ, 0xc0, !PT ;  /* 0x000001f803037812 */ /* 0x000fc800078ec0ff */
[----:B------:R-:W-:-:S05]  /*0080*/  LOP3.LUT R19, R3, R0, RZ, 0xfc, !PT ;  /* 0x0000000003137212 */ /* 0x000fca00078efcff */
[----:B------:R-:W-:-:S05]  /*0090*/  IMAD.HI R2, R19, 0x2aaaaaab, RZ ;  /* 0x2aaaaaab13027827 */ /* 0x000fca00078e02ff */
[----:B------:R-:W-:-:S04]  /*00a0*/  SHF.R.U32.HI R5, RZ, 0x1f, R2 ;  /* 0x0000001fff057819 */ /* 0x000fc80000011602 */
[----:B------:R-:W-:-:S05]  /*00b0*/  LEA.HI.SX32 R6, R2, R5, 0x15 ;  /* 0x0000000502067211 */ /* 0x000fca00078faaff */
[----:B------:R-:W-:-:S05]  /*00c0*/  IMAD.WIDE R12, R6, R15, c[0x0][0x168] ;  /* 0x00005a00060c7625 */ /* 0x000fca00078e020f */
[----:B------:R0:W2:Y:S01]  /*00d0*/  LDG.E.EL.U16 R22, [R12.64] ;  /* 0x000000040c167981 */ /* 0x0000a2000c2e1500 */
[----:B------:R-:W-:-:S05]  /*00e0*/  IMAD.WIDE R16, R6, R15, c[0x0][0x170] ;  /* 0x00005c0006107625 */ /* 0x000fca00078e020f */
[----:B------:R1:W3:Y:S01]  /*00f0*/  LDG.E.EL.U16 R23, [R16.64] ;  /* 0x0000000410177981 */ /* 0x0002e2000c2e1500 */
[----:B------:R-:W-:Y:S01]  /*0100*/  MOV R2, 0x4 ;  /* 0x0000000400027802 */ /* 0x000fe20000000f00 */
[----:B------:R-:W-:-:S04]  /*0110*/  IMAD R14, R6, -0x3000, R19 ;  /* 0xffffd000060e7824 */ /* 0x000fc800078e0213 */
[----:B------:R-:W-:-:S04]  /*0120*/  IMAD.WIDE R4, R19, R2, c[0x0][0x160] ;  /* 0x0000580013047625 */ /* 0x000fc800078e0202 */
[CC--:B------:R-:W-:Y:S02]  /*0130*/  IMAD.WIDE R8, R14.reuse, R15.reuse, c[0x0][0x178] ;  /* 0x00005e000e087625 */ /* 0x0c0fe400078e020f */
[----:B------:R-:W4:Y:S04]  /*0140*/  LDG.E.128 R4, [R4.64] ;  /* 0x0000000404047981 */ /* 0x000f28000c1e1d00 */
[----:B------:R-:W5:Y:S01]  /*0150*/  LDG.E.EL.128 R8, [R8.64] ;  /* 0x0000000408087981 */ /* 0x000f62000c2e1d00 */
[----:B------:R-:W-:Y:S01]  /*0160*/  SHF.R.S32.HI R21, RZ, 0x1f, R0 ;  /* 0x0000001fff157819 */ /* 0x000fe20000011400 */
[----:B------:R-:W-:Y:S01]  /*0170*/  IMAD.WIDE R14, R14, R15, c[0x0][0x180] ;  /* 0x000060000e0e7625 */ /* 0x000fe200078e020f */
[----:B------:R-:W-:-:S04]  /*0180*/  LEA R18, P0, R19, c[0x0][0x160], 0x2 ;  /* 0x0000580013127a11 */ /* 0x000fc800078010ff */
[----:B------:R-:W-:Y:S01]  /*0190*/  LEA.HI.X R19, R19, c[0x0][0x164], R21, 0x2, P0 ;  /* 0x0000590013137a11 */ /* 0x000fe200000f1415 */
[----:B0-----:R-:W5:Y:S05]  /*01a0*/  LDG.E.EL.128 R12, [R14.64] ;  /* 0x000000040e0c7981 */ /* 0x001f6a000c2e1d00 */
[----:B-1----:R-:W5:Y:S01]  /*01b0*/  LDG.E.128 R16, [R18.64+0x10] ;  /* 0x0000100412107981 */ /* 0x002f62000c1e1d00 */
[----:B------:R-:W-:Y:S02]  /*01c0*/  IMAD.SHL.U32 R20, R20, 0x4, RZ ;  /* 0x0000000414147824 */ /* 0x000fe400078e00ff */
[C---:B--2---:R-:W-:Y:S02]  /*01d0*/  IMAD.U32 R25, R22.reuse, 0x10000, RZ ;  /* 0x0001000016197824 */ /* 0x044fe400078e00ff */
[----:B------:R-:W-:-:S03]  /*01e0*/  IMAD.U32 R24, R22, 0x10000, RZ ;  /* 0x0001000016187824 */ /* 0x000fc600078e00ff */
[----:B------:R-:W-:Y:S01]  /*01f0*/  FSETP.GE.AND P1, PT, R25, RZ, PT ;  /* 0x000000ff1900720b */ /* 0x000fe20003f26000 */
[C---:B---3--:R-:W-:Y:S01]  /*0200*/  IMAD.U32 R25, R23.reuse, 0x10000, RZ ;  /* 0x0001000017197824 */ /* 0x048fe200078e00ff */
[----:B------:R-:W-:Y:S01]  /*0210*/  FSETP.GE.AND P0, PT, R24, RZ, PT ;  /* 0x000000ff1800720b */ /* 0x000fe20003f06000 */
[----:B------:R-:W-:Y:S01]  /*0220*/  IMAD.U32 R26, R23, 0x10000, RZ ;  /* 0x00010000171a7824 */ /* 0x000fe200078e00ff */
[C---:B------:R-:W-:Y:S02]  /*0230*/  SEL R24, R22.reuse, RZ, !P1 ;  /* 0x000000ff16187207 */ /* 0x040fe40004800000 */
[----:B------:R-:W-:Y:S02]  /*0240*/  SEL R22, R22, RZ, !P0 ;  /* 0x000000ff16167207 */ /* 0x000fe40004000000 */
[----:B------:R-:W-:Y:S02]  /*0250*/  SHF.L.U32 R24, R24, 0x10, RZ ;  /* 0x0000001018187819 */ /* 0x000fe400000006ff */
[----:B------:R-:W-:Y:S01]  /*0260*/  FSETP.GTU.AND P0, PT, R25, RZ, PT ;  /* 0x000000ff1900720b */ /* 0x000fe20003f0c000 */
[----:B------:R-:W-:Y:S01]  /*0270*/  IMAD.U32 R22, R22, 0x10000, RZ ;  /* 0x0001000016167824 */ /* 0x000fe200078e00ff */
[----:B------:R-:W-:Y:S01]  /*0280*/  FSETP.GTU.AND P2, PT, R26, RZ, PT ;  /* 0x000000ff1a00720b */ /* 0x000fe20003f4c000 */
[----:B------:R-:W-:Y:S01]  /*0290*/  FADD R24, RZ, -R24 ;  /* 0x80000018ff187221 */ /* 0x000fe20000000000 */
[----:B----4-:R-:W-:Y:S01]  /*02a0*/  I2FP.F32.S32 R28, R5 ;  /* 0x00000005001c7245 */ /* 0x010fe20000201400 */
[----:B------:R-:W-:Y:S01]  /*02b0*/  FADD R25, RZ, -R22 ;  /* 0x80000016ff197221 */ /* 0x000fe20000000000 */
[----:B------:R-:W-:-:S02]  /*02c0*/  SEL R22, R23, RZ, P0 ;  /* 0x000000ff17167207 */ /* 0x000fc40000000000 */
[----:B------:R-:W-:Y:S02]  /*02d0*/  FSETP.NAN.AND P0, PT, R24, R24, PT ;  /* 0x000000181800720b */ /* 0x000fe40003f08000 */
[----:B------:R-:W-:Y:S01]  /*02e0*/  FSETP.NAN.AND P1, PT, R25, R25, PT ;  /* 0x000000191900720b */ /* 0x000fe20003f28000 */
[----:B------:R-:W-:Y:S01]  /*02f0*/  IMAD.U32 R27, R22, 0x10000, RZ ;  /* 0x00010000161b7824 */ /* 0x000fe200078e00ff */
[----:B------:R-:W-:Y:S02]  /*0300*/  SEL R23, R23, RZ, P2 ;  /* 0x000000ff17177207 */ /* 0x000fe40001000000 */
[----:B-----5:R-:W-:Y:S02]  /*0310*/  PRMT R5, R9, 0x7632, R5 ;  /* 0x0000763209057816 */ /* 0x020fe40000000005 */
[----:B------:R-:W-:Y:S01]  /*0320*/  SHF.L.U32 R22, R23, 0x10, RZ ;  /* 0x0000001017167819 */ /* 0x000fe200000006ff */
[----:B------:R-:W-:Y:S01]  /*0330*/  IMAD.U32 R23, R10, 0x10000, RZ ;  /* 0x000100000a177824 */ /* 0x000fe200078e00ff */
[----:B------:R-:W-:-:S02]  /*0340*/  FSETP.GT.AND P3, PT, R24, R27, PT ;  /* 0x0000001b1800720b */ /* 0x000fc40003f64000 */
[-C--:B------:R-:W-:Y:S02]  /*0350*/  FSETP.GT.AND P2, PT, R25, R22.reuse, PT ;  /* 0x000000161900720b */ /* 0x080fe40003f44000 */
[----:B------:R-:W-:Y:S01]  /*0360*/  @!P0 FSEL R24, R24, R27, P3 ;  /* 0x0000001b18188208 */ /* 0x000fe20001800000 */
[----:B------:R-:W-:Y:S01]  /*0370*/  IMAD.U32 R27, R13, 0x10000, RZ ;  /* 0x000100000d1b7824 */ /* 0x000fe200078e00ff */
[----:B------:R-:W-:Y:S01]  /*0380*/  @!P1 FSEL R25, R25, R22, P2 ;  /* 0x0000001619199208 */ /* 0x000fe20001000000 */
[----:B------:R-:W-:Y:S01]  /*0390*/  IMAD.U32 R22, R9, 0x10000, RZ ;  /* 0x0001000009167824 */ /* 0x000fe200078e00ff */
[----:B------:R-:W-:Y:S01]  /*03a0*/  I2FP.F32.S32 R26, R4 ;  /* 0x00000004001a7245 */ /* 0x000fe20000201400 */
[----:B------:R-:W-:Y:S01]  /*03b0*/  FMUL R31, R24, 0.0078740157186985015869 ;  /* 0x3c010204181f7820 */ /* 0x000fe20000400000 */
[----:B------:R-:W-:Y:S01]  /*03c0*/  I2FP.F32.S32 R29, R6 ;  /* 0x00000006001d7245 */ /* 0x000fe20000201400 */
[----:B------:R-:W-:Y:S01]  /*03d0*/  FMUL R9, R25, 0.0078740157186985015869 ;  /* 0x3c01020419097820 */ /* 0x000fe20000400000 */
[----:B------:R-:W-:Y:S01]  /*03e0*/  I2FP.F32.S32 R30, R7 ;  /* 0x00000007001e7245 */ /* 0x000fe20000201400 */
[----:B------:R-:W-:Y:S01]  /*03f0*/  IMAD.U32 R6, R8, 0x10000, RZ ;  /* 0x0001000008067824 */ /* 0x000fe200078e00ff */
[----:B------:R-:W-:Y:S01]  /*0400*/  FSETP.GT.AND P0, PT, R31, 9.9999997473787516356e-06, PT ;  /* 0x3727c5ac1f00780b */ /* 0x000fe20003f04000 */
[----:B------:R-:W-:Y:S01]  /*0410*/  IMAD.U32 R25, R12, 0x10000, RZ ;  /* 0x000100000c197824 */ /* 0x000fe200078e00ff */
[C---:B------:R-:W-:Y:S01]  /*0420*/  FSETP.GT.AND P1, PT, R9.reuse, 9.9999997473787516356e-06, PT ;  /* 0x3727c5ac0900780b */ /* 0x040fe20003f24000 */
[----:B------:R-:W-:Y:S01]  /*0430*/  IMAD.U32 R24, R14, 0x10000, RZ ;  /* 0x000100000e187824 */ /* 0x000fe200078e00ff */
[----:B------:R-:W-:-:S02]  /*0440*/  FSETP.NAN.AND P2, PT, R9, R9, PT ;  /* 0x000000090900720b */ /* 0x000fc40003f48000 */
[----:B------:R-:W-:Y:S02]  /*0450*/  FSETP.NAN.AND P3, PT, R31, R31, PT ;  /* 0x0000001f1f00720b */ /* 0x000fe40003f68000 */
[----:B------:R-:W-:Y:S02]  /*0460*/  PRMT R4, R8, 0x7632, R4 ;  /* 0x0000763208047816 */ /* 0x000fe40000000004 */
[----:B------:R-:W-:Y:S02]  /*0470*/  PRMT R7, R10, 0x7632, R7 ;  /* 0x000076320a077816 */ /* 0x000fe40000000007 */
[C---:B------:R-:W-:Y:S02]  /*0480*/  PRMT R8, R11.reuse, 0x7632, R8 ;  /* 0x000076320b087816 */ /* 0x040fe40000000008 */
[----:B------:R-:W-:Y:S02]  /*0490*/  SHF.L.U32 R10, R11, 0x10, RZ ;  /* 0x000000100b0a7819 */ /* 0x000fe400000006ff */
[----:B------:R-:W-:-:S02]  /*04a0*/  I2FP.F32.S32 R16, R16 ;  /* 0x0000001000107245 */ /* 0x000fc40000201400 */
[----:B------:R-:W-:Y:S02]  /*04b0*/  @!P1 FSEL R9, R9, 9.9999997473787516356e-06, P2 ;  /* 0x3727c5ac09099808 */ /* 0x000fe40001000000 */
[----:B------:R-:W-:Y:S02]  /*04c0*/  I2FP.F32.S32 R18, R18 ;  /* 0x0000001200127245 */ /* 0x000fe40000201400 */
[----:B------:R-:W-:Y:S01]  /*04d0*/  PRMT R11, R12, 0x7632, R11 ;  /* 0x000076320c0b7816 */ /* 0x000fe2000000000b */
[-C--:B------:R-:W-:Y:S01]  /*04e0*/  FMUL R26, R26, R9.reuse ;  /* 0x000000091a1a7220 */ /* 0x080fe20000400000 */
[----:B------:R-:W-:Y:S01]  /*04f0*/  @!P0 FSEL R31, R31, 9.9999997473787516356e-06, P3 ;  /* 0x3727c5ac1f1f8808 */ /* 0x000fe20001800000 */
[-C--:B------:R-:W-:Y:S01]  /*0500*/  FMUL R29, R29, R9.reuse ;  /* 0x000000091d1d7220 */ /* 0x080fe20000400000 */
[----:B------:R-:W-:Y:S01]  /*0510*/  PRMT R12, R13, 0x7632, R12 ;  /* 0x000076320d0c7816 */ /* 0x000fe2000000000c */
[-C--:B------:R-:W-:Y:S01]  /*0520*/  FMUL R32, R16, R9.reuse ;  /* 0x0000000910207220 */ /* 0x080fe20000400000 */
[----:B------:R-:W-:Y:S01]  /*0530*/  FMUL R18, R18, R9 ;  /* 0x0000000912127220 */ /* 0x000fe20000400000 */
[----:B------:R-:W-:Y:S01]  /*0540*/  IMAD.U32 R9, R4, 0x10000, RZ ;  /* 0x0001000004097824 */ /* 0x000fe200078e00ff */
[-C--:B------:R-:W-:Y:S01]  /*0550*/  FMUL R28, R28, R31.reuse ;  /* 0x0000001f1c1c7220 */ /* 0x080fe20000400000 */
[----:B------:R-:W-:Y:S01]  /*0560*/  IMAD.U32 R16, R11, 0x10000, RZ ;  /* 0x000100000b107824 */ /* 0x000fe200078e00ff */
[----:B------:R-:W-:Y:S01]  /*0570*/  PRMT R13, R14, 0x7632, R13 ;  /* 0x000076320e0d7816 */ /* 0x000fe2000000000d */
[----:B------:R-:W-:Y:S01]  /*0580*/  FMUL R30, R30, R31 ;  /* 0x0000001f1e1e7220 */ /* 0x000fe20000400000 */
[----:B------:R-:W-:Y:S01]  /*0590*/  SHF.L.U32 R12, R12, 0x10, RZ ;  /* 0x000000100c0c7819 */ /* 0x000fe200000006ff */
[----:B------:R-:W-:Y:S01]  /*05a0*/  IMAD.U32 R11, R5, 0x10000, RZ ;  /* 0x00010000050b7824 */ /* 0x000fe200078e00ff */
[----:B------:R-:W-:Y:S01]  /*05b0*/  PRMT R14, R15, 0x7632, R14 ;  /* 0x000076320f0e7816 */ /* 0x000fe2000000000e */
[----:B------:R-:W-:Y:S01]  /*05c0*/  FFMA R5, R9, R28, R16 ;  /* 0x0000001c09057223 */ /* 0x000fe20000000010 */
[----:B------:R-:W-:Y:S01]  /*05d0*/  I2FP.F32.S32 R17, R17 ;  /* 0x0000001100117245 */ /* 0x000fe20000201400 */
[----:B------:R-:W-:Y:S01]  /*05e0*/  IMAD.U32 R9, R7, 0x10000, RZ ;  /* 0x0001000007097824 */ /* 0x000fe200078e00ff */
[----:B------:R-:W-:Y:S01]  /*05f0*/  I2FP.F32.S32 R19, R19 ;  /* 0x0000001300137245 */ /* 0x000fe20000201400 */
[----:B------:R-:W-:Y:S01]  /*0600*/  FFMA R7, R11, R30, R12 ;  /* 0x0000001e0b077223 */ /* 0x000fe2000000000c */
[----:B------:R-:W-:Y:S01]  /*0610*/  SHF.L.U32 R15, R15, 0x10, RZ ;  /* 0x000000100f0f7819 */ /* 0x000fe200000006ff */
[-C--:B------:R-:W-:Y:S01]  /*0620*/  FMUL R17, R17, R31.reuse ;  /* 0x0000001f11117220 */ /* 0x080fe20000400000 */
[----:B------:R-:W-:Y:S01]  /*0630*/  SHF.L.U32 R14, R14, 0x10, RZ ;  /* 0x000000100e0e7819 */ /* 0x000fe200000006ff */
[----:B------:R-:W-:Y:S01]  /*0640*/  FMUL R19, R19, R31 ;  /* 0x0000001f13137220 */ /* 0x000fe20000400000 */
[----:B------:R-:W-:Y:S01]  /*0650*/  IMAD.U32 R16, R13, 0x10000, RZ ;  /* 0x000100000d107824 */ /* 0x000fe200078e00ff */
[----:B------:R-:W-:Y:S01]  /*0660*/  FFMA R4, R6, R26, R25 ;  /* 0x0000001a06047223 */ /* 0x000fe20000000019 */
[----:B------:R-:W-:Y:S01]  /*0670*/  IMAD.U32 R11, R8, 0x10000, RZ ;  /* 0x00010000080b7824 */ /* 0x000fe200078e00ff */
[----:B------:R-:W-:Y:S01]  /*0680*/  FFMA R6, R22, R29, R27 ;  /* 0x0000001d16067223 */ /* 0x000fe2000000001b */
[----:B------:R-:W-:Y:S01]  /*0690*/  FFMA R8, R23, R32, R24 ;  /* 0x0000002017087223 */ /* 0x000fe20000000018 */
[----:B------:R-:W-:Y:S01]  /*06a0*/  FFMA R9, R9, R17, R16 ;  /* 0x0000001109097223 */ /* 0x000fe20000000010 */
[----:B------:R-:W-:Y:S01]  /*06b0*/  FFMA R10, R10, R18, R15 ;  /* 0x000000120a0a7223 */ /* 0x000fe2000000000f */
[----:B------:R-:W-:Y:S01]  /*06c0*/  FFMA R11, R11, R19, R14 ;  /* 0x000000130b0b7223 */ /* 0x000fe2000000000e */
[----:B------:R-:W-:Y:S01]  /*06d0*/  STS.128 [R3.X4], R4 ;  /* 0x0000000403007388 */ /* 0x000fe20000004c00 */
[----:B------:R-:W-:-:S03]  /*06e0*/  LOP3.LUT R17, R20, 0xfc, RZ, 0xc0, !PT ;  /* 0x000000fc14117812 */ /* 0x000fc600078ec0ff */
[----:B------:R-:W-:Y:S01]  /*06f0*/  STS.128 [R3.X4+0x10], R8 ;  /* 0x0000100803007388 */ /* 0x000fe20000004c00 */
[----:B------:R-:W-:-:S03]  /*0700*/  LOP3.LUT R0, R17, R0, RZ, 0xfc, !PT ;  /* 0x0000000011007212 */ /* 0x000fc600078efcff */
[----:B------:R-:W-:Y:S01]  /*0710*/  BAR.SYNC.DEFER_BLOCKING 0x0 ;  /* 0x0000000000007b1d */ /* 0x000fe20000010000 */
[C---:B------:R-:W-:Y:S01]  /*0720*/  LEA R14, P0, R0.reuse, c[0x0][0x188], 0x2 ;  /* 0x00006200000e7a11 */ /* 0x040fe200078010ff */
[----:B------:R-:W-:-:S03]  /*0730*/  IMAD.WIDE R12, R0, R2, c[0x0][0x188] ;  /* 0x00006200000c7625 */ /* 0x000fc600078e0202 */
[----:B------:R-:W-:Y:S01]  /*0740*/  LEA.HI.X R15, R0, c[0x0][0x18c], R21, 0x2, P0 ;  /* 0x00006300000f7a11 */ /* 0x000fe200000f1415 */
[----:B------:R-:W0:Y:S04]  /*0750*/  LDS.128 R28, [R17.X4] ;  /* 0x00000000111c7984 */ /* 0x000e280000004c00 */
[----:B------:R-:W1:Y:S04]  /*0760*/  LDS.128 R24, [R17.X4+0x400] ;  /* 0x0004000011187984 */ /* 0x000e680000004c00 */
[----:B0-----:R-:W-:Y:S04]  /*0770*/  STG.E.128 [R12.64], R28 ;  /* 0x0000001c0c007986 */ /* 0x001fe8000c101d04 */
[----:B-1----:R-:W-:Y:S01]  /*0780*/  STG.E.128 [R14.64+0x400], R24 ;  /* 0x000400180e007986 */ /* 0x002fe2000c101d04 */
[----:B------:R-:W-:Y:S05]  /*0790*/  EXIT ;  /* 0x000000000000794d */ /* 0x000fea0003800000 */
.L_x_0:
[----:B------:R-:W-:-:S00]  /*07a0*/  BRA `(.L_x_0) ;  /* 0xfffffff000007947 */ /* 0x000fc0000383ffff */
[----:B------:R-:W-:-:S00]  /*07b0*/  NOP ;  /* 0x0000000000007918 */ /* 0x000fc00000000000 */
        /* <DEDUP_REMOVED lines=12> */
.L_x_1:


//--------------------- .nv.shared.triton_        --------------------------
	.section	.nv.shared.triton_,"aw",@nobits
	.sectionflags	@""
	.align	16
